//
// Generated by NVIDIA NVVM Compiler
//
// Compiler Build ID: CL-36424714
// Cuda compilation tools, release 13.0, V13.0.88
// Based on NVVM 20.0.0
//

.version 9.0
.target sm_100
.address_size 64

	// .globl	_Z12add_to_indexPii

.visible .entry _Z12add_to_indexPii(
	.param .u64 .ptr .align 1 _Z12add_to_indexPii_param_0,
	.param .u32 _Z12add_to_indexPii_param_1
)
{
	.reg .pred 	%p<2>;
	.reg .b32 	%r<5>;
	.reg .b64 	%rd<5>;

	ld.param.u64 	%rd1, [_Z12add_to_indexPii_param_0];
	ld.param.u32 	%r2, [_Z12add_to_indexPii_param_1];
	mov.u32 	%r1, %tid.x;
	setp.ge.s32 	%p1, %r1, %r2;
	@%p1 bra 	$L__BB0_2;
	cvta.to.global.u64 	%rd2, %rd1;
	mul.wide.u32 	%rd3, %r1, 4;
	add.s64 	%rd4, %rd2, %rd3;
	ld.global.u32 	%r3, [%rd4];
	add.s32 	%r4, %r3, %r1;
	st.global.u32 	[%rd4], %r4;
$L__BB0_2:
	ret;

}
	// .globl	_Z9init_roolPii
.visible .entry _Z9init_roolPii(
	.param .u64 .ptr .align 1 _Z9init_roolPii_param_0,
	.param .u32 _Z9init_roolPii_param_1
)
{
	.reg .pred 	%p<2>;
	.reg .b32 	%r<4>;
	.reg .b64 	%rd<5>;

	ld.param.u64 	%rd1, [_Z9init_roolPii_param_0];
	ld.param.u32 	%r2, [_Z9init_roolPii_param_1];
	mov.u32 	%r1, %tid.x;
	setp.ge.s32 	%p1, %r1, %r2;
	@%p1 bra 	$L__BB1_2;
	cvta.to.global.u64 	%rd2, %rd1;
	mul.wide.u32 	%rd3, %r1, 4;
	add.s64 	%rd4, %rd2, %rd3;
	mov.b32 	%r3, 5;
	st.global.u32 	[%rd4], %r3;
$L__BB1_2:
	ret;

}


// ===== COMPILED SASS (sm_100) =====

	.target	sm_100

	.elftype	@"ET_EXEC"


//--------------------- .note.nv.tkinfo           --------------------------
	.section	.note.nv.tkinfo,"",@"SHT_NOTE"
	.sectionflags	@"SHF_NOTE_NV_TKINFO"
	.tkinfo
        /*0018*/ 	.word	0x00000002
        /*0030*/ 	.string	""
        /*0030*/ 	.string	"ptxas"
        /*0030*/ 	.string	"Cuda compilation tools, release 13.0, V13.0.88"
        /*0030*/ 	.string	"Build cuda_13.0.r13.0/compiler.36424714_0"
        /*0030*/ 	.string	"-arch sm_100 -m 64 "



//--------------------- .note.nv.cuinfo           --------------------------
	.section	.note.nv.cuinfo,"",@"SHT_NOTE"
	.sectionflags	@"SHF_NOTE_NV_CUINFO"
        /*0018*/ 	.short	0x0002
        /*001a*/ 	.short	0x0064
        /*001c*/ 	.short	0x0082
	.zero		2


//--------------------- .nv.info                  --------------------------
	.section	.nv.info,"",@"SHT_CUDA_INFO"
	.align	4


	//----- nvinfo : EIATTR_REGCOUNT
	.align		4
        /*0000*/ 	.byte	0x04, 0x2f
        /*0002*/ 	.short	(.L_1 - .L_0)
	.align		4
.L_0:
        /*0004*/ 	.word	index@(_Z12add_to_indexPii)
        /*0008*/ 	.word	0x00000008


	//----- nvinfo : EIATTR_FRAME_SIZE
	.align		4
.L_1:
        /*000c*/ 	.byte	0x04, 0x11
        /*000e*/ 	.short	(.L_3 - .L_2)
	.align		4
.L_2:
        /*0010*/ 	.word	index@(_Z12add_to_indexPii)
        /*0014*/ 	.word	0x00000000


	//----- nvinfo : EIATTR_REGCOUNT
	.align		4
.L_3:
        /*0018*/ 	.byte	0x04, 0x2f
        /*001a*/ 	.short	(.L_5 - .L_4)
	.align		4
.L_4:
        /*001c*/ 	.word	index@(_Z9init_roolPii)
        /*0020*/ 	.word	0x0000000a


	//----- nvinfo : EIATTR_FRAME_SIZE
	.align		4
.L_5:
        /*0024*/ 	.byte	0x04, 0x11
        /*0026*/ 	.short	(.L_7 - .L_6)
	.align		4
.L_6:
        /*0028*/ 	.word	index@(_Z9init_roolPii)
        /*002c*/ 	.word	0x00000000


	//----- nvinfo : EIATTR_MIN_STACK_SIZE
	.align		4
.L_7:
        /*0030*/ 	.byte	0x04, 0x12
        /*0032*/ 	.short	(.L_9 - .L_8)
	.align		4
.L_8:
        /*0034*/ 	.word	index@(_Z9init_roolPii)
        /*0038*/ 	.word	0x00000000


	//----- nvinfo : EIATTR_MIN_STACK_SIZE
	.align		4
.L_9:
        /*003c*/ 	.byte	0x04, 0x12
        /*003e*/ 	.short	(.L_11 - .L_10)
	.align		4
.L_10:
        /*0040*/ 	.word	index@(_Z12add_to_indexPii)
        /*0044*/ 	.word	0x00000000
.L_11:


//--------------------- .nv.compat                --------------------------
	.section	.nv.compat,"",@"SHT_CUDA_COMPAT_INFO"
	.align	4
        /*0000*/ 	.byte	0x02, 0x09, 0x00, 0x00, 0x02, 0x02, 0x01, 0x00, 0x02, 0x05, 0x05, 0x00, 0x03, 0x07, 0x01, 0x01
        /*0010*/ 	.byte	0x02, 0x03, 0x00, 0x00, 0x02, 0x06, 0x01, 0x00, 0x04, 0x0b, 0x08, 0x00, 0x09, 0x00, 0x00, 0x00
        /*0020*/ 	.byte	0x00, 0x00, 0x00, 0x00


//--------------------- .nv.info._Z9init_roolPii  --------------------------
	.section	.nv.info._Z9init_roolPii,"",@"SHT_CUDA_INFO"
	.sectionflags	@""
	.align	4


	//----- nvinfo : EIATTR_CUDA_API_VERSION
	.align		4
        /*0000*/ 	.byte	0x04, 0x37
        /*0002*/ 	.short	(.L_13 - .L_12)
.L_12:
        /*0004*/ 	.word	0x00000082


	//----- nvinfo : EIATTR_KPARAM_INFO
	.align		4
.L_13:
        /*0008*/ 	.byte	0x04, 0x17
        /*000a*/ 	.short	(.L_15 - .L_14)
.L_14:
        /*000c*/ 	.word	0x00000000
        /*0010*/ 	.short	0x0001
        /*0012*/ 	.short	0x0008
        /*0014*/ 	.byte	0x00, 0xf0, 0x11, 0x00


	//----- nvinfo : EIATTR_KPARAM_INFO
	.align		4
.L_15:
        /*0018*/ 	.byte	0x04, 0x17
        /*001a*/ 	.short	(.L_17 - .L_16)
.L_16:
        /*001c*/ 	.word	0x00000000
        /*0020*/ 	.short	0x0000
        /*0022*/ 	.short	0x0000
        /*0024*/ 	.byte	0x00, 0xf5, 0x21, 0x00


	//----- nvinfo : EIATTR_SPARSE_MMA_MASK
	.align		4
.L_17:
        /*0028*/ 	.byte	0x03, 0x50
        /*002a*/ 	.short	0x0000


	//----- nvinfo : EIATTR_MAXREG_COUNT
	.align		4
        /*002c*/ 	.byte	0x03, 0x1b
        /*002e*/ 	.short	0x00ff


	//----- nvinfo : EIATTR_MERCURY_ISA_VERSION
	.align		4
        /*0030*/ 	.byte	0x03, 0x5f
        /*0032*/ 	.short	0x0101


	//----- nvinfo : EIATTR_VRC_CTA_INIT_COUNT
	.align		4
        /*0034*/ 	.byte	0x02, 0x4a
	.zero		1
	.zero		1


	//----- nvinfo : EIATTR_EXIT_INSTR_OFFSETS
	.align		4
        /*0038*/ 	.byte	0x04, 0x1c
        /*003a*/ 	.short	(.L_19 - .L_18)


	//   ....[0]....
.L_18:
        /*003c*/ 	.word	0x00000040


	//   ....[1]....
        /*0040*/ 	.word	0x000000a0


	//----- nvinfo : EIATTR_CBANK_PARAM_SIZE
	.align		4
.L_19:
        /*0044*/ 	.byte	0x03, 0x19
        /*0046*/ 	.short	0x000c


	//----- nvinfo : EIATTR_PARAM_CBANK
	.align		4
        /*0048*/ 	.byte	0x04, 0x0a
        /*004a*/ 	.short	(.L_21 - .L_20)
	.align		4
.L_20:
        /*004c*/ 	.word	index@(.nv.constant0._Z9init_roolPii)
        /*0050*/ 	.short	0x0380
        /*0052*/ 	.short	0x000c


	//----- nvinfo : EIATTR_SW_WAR
	.align		4
.L_21:
        /*0054*/ 	.byte	0x04, 0x36
        /*0056*/ 	.short	(.L_23 - .L_22)
.L_22:
        /*0058*/ 	.word	0x00000008
.L_23:


//--------------------- .nv.info._Z12add_to_indexPii --------------------------
	.section	.nv.info._Z12add_to_indexPii,"",@"SHT_CUDA_INFO"
	.sectionflags	@""
	.align	4


	//----- nvinfo : EIATTR_CUDA_API_VERSION
	.align		4
        /*0000*/ 	.byte	0x04, 0x37
        /*0002*/ 	.short	(.L_25 - .L_24)
.L_24:
        /*0004*/ 	.word	0x00000082


	//----- nvinfo : EIATTR_KPARAM_INFO
	.align		4
.L_25:
        /*0008*/ 	.byte	0x04, 0x17
        /*000a*/ 	.short	(.L_27 - .L_26)
.L_26:
        /*000c*/ 	.word	0x00000000
        /*0010*/ 	.short	0x0001
        /*0012*/ 	.short	0x0008
        /*0014*/ 	.byte	0x00, 0xf0, 0x11, 0x00


	//----- nvinfo : EIATTR_KPARAM_INFO
	.align		4
.L_27:
        /*0018*/ 	.byte	0x04, 0x17
        /*001a*/ 	.short	(.L_29 - .L_28)
.L_28:
        /*001c*/ 	.word	0x00000000
        /*0020*/ 	.short	0x0000
        /*0022*/ 	.short	0x0000
        /*0024*/ 	.byte	0x00, 0xf5, 0x21, 0x00


	//----- nvinfo : EIATTR_SPARSE_MMA_MASK
	.align		4
.L_29:
        /*0028*/ 	.byte	0x03, 0x50
        /*002a*/ 	.short	0x0000


	//----- nvinfo : EIATTR_MAXREG_COUNT
	.align		4
        /*002c*/ 	.byte	0x03, 0x1b
        /*002e*/ 	.short	0x00ff


	//----- nvinfo : EIATTR_MERCURY_ISA_VERSION
	.align		4
        /*0030*/ 	.byte	0x03, 0x5f
        /*0032*/ 	.short	0x0101


	//----- nvinfo : EIATTR_VRC_CTA_INIT_COUNT
	.align		4
        /*0034*/ 	.byte	0x02, 0x4a
	.zero		1
	.zero		1


	//----- nvinfo : EIATTR_EXIT_INSTR_OFFSETS
	.align		4
        /*0038*/ 	.byte	0x04, 0x1c
        /*003a*/ 	.short	(.L_31 - .L_30)


	//   ....[0]....
.L_30:
        /*003c*/ 	.word	0x00000040


	//   ....[1]....
        /*0040*/ 	.word	0x000000b0


	//----- nvinfo : EIATTR_CBANK_PARAM_SIZE
	.align		4
.L_31:
        /*0044*/ 	.byte	0x03, 0x19
        /*0046*/ 	.short	0x000c


	//----- nvinfo : EIATTR_PARAM_CBANK
	.align		4
        /*0048*/ 	.byte	0x04, 0x0a
        /*004a*/ 	.short	(.L_33 - .L_32)
	.align		4
.L_32:
        /*004c*/ 	.word	index@(.nv.constant0._Z12add_to_indexPii)
        /*0050*/ 	.short	0x0380
        /*0052*/ 	.short	0x000c


	//----- nvinfo : EIATTR_SW_WAR
	.align		4
.L_33:
        /*0054*/ 	.byte	0x04, 0x36
        /*0056*/ 	.short	(.L_35 - .L_34)
.L_34:
        /*0058*/ 	.word	0x00000008
.L_35:


//--------------------- .nv.callgraph             --------------------------
	.section	.nv.callgraph,"",@"SHT_CUDA_CALLGRAPH"
	.align	4
	.sectionentsize	8
	.align		4
        /*0000*/ 	.word	0x00000000
	.align		4
        /*0004*/ 	.word	0xffffffff
	.align		4
        /*0008*/ 	.word	0x00000000
	.align		4
        /*000c*/ 	.word	0xfffffffe
	.align		4
        /*0010*/ 	.word	0x00000000
	.align		4
        /*0014*/ 	.word	0xfffffffd
	.align		4
        /*0018*/ 	.word	0x00000000
	.align		4
        /*001c*/ 	.word	0xfffffffc


//--------------------- .text._Z9init_roolPii     --------------------------
	.section	.text._Z9init_roolPii,"ax",@progbits
	.align	128
        .global         _Z9init_roolPii
        .type           _Z9init_roolPii,@function
        .size           _Z9init_roolPii,(.L_x_2 - _Z9init_roolPii)
        .other          _Z9init_roolPii,@"STO_CUDA_ENTRY STV_DEFAULT"
_Z9init_roolPii:
.text._Z9init_roolPii:
[----:B------:R-:W-:Y:S01]  /*0000*/  LDC R1, c[0x0][0x37c] ;  /* 0x0000df00ff017b82 */ /* 0x000fe20000000800 */
[----:B------:R-:W0:Y:S01]  /*0010*/  S2R R5, SR_TID.X ;  /* 0x0000000000057919 */ /* 0x000e220000002100 */
[----:B------:R-:W0:Y:S02]  /*0020*/  LDCU UR4, c[0x0][0x388] ;  /* 0x00007100ff0477ac */ /* 0x000e240008000800 */
[----:B0-----:R-:W-:-:S13]  /*0030*/  ISETP.GE.AND P0, PT, R5, UR4, PT ;  /* 0x0000000405007c0c */ /* 0x001fda000bf06270 */
[----:B------:R-:W-:Y:S05]  /*0040*/  @P0 EXIT ;  /* 0x000000000000094d */ /* 0x000fea0003800000 */
[----:B------:R-:W0:Y:S01]  /*0050*/  LDC.64 R2, c[0x0][0x380] ;  /* 0x0000e000ff027b82 */ /* 0x000e220000000a00 */
[----:B------:R-:W1:Y:S01]  /*0060*/  LDCU.64 UR4, c[0x0][0x358] ;  /* 0x00006b00ff0477ac */ /* 0x000e620008000a00 */
[----:B------:R-:W-:Y:S02]  /*0070*/  HFMA2 R7, -RZ, RZ, 0, 2.98023223876953125e-07 ;  /* 0x00000005ff077431 */ /* 0x000fe400000001ff */
[----:B0-----:R-:W-:-:S05]  /*0080*/  IMAD.WIDE.U32 R2, R5, 0x4, R2 ;  /* 0x0000000405027825 */ /* 0x001fca00078e0002 */
[----:B-1----:R-:W-:Y:S01]  /*0090*/  STG.E desc[UR4][R2.64], R7 ;  /* 0x0000000702007986 */ /* 0x002fe2000c101904 */
[----:B------:R-:W-:Y:S05]  /*00a0*/  EXIT ;  /* 0x000000000000794d */ /* 0x000fea0003800000 */
.L_x_0:
[----:B------:R-:W-:-:S00]  /*00b0*/  BRA `(.L_x_0) ;  /* 0xfffffffc00fc7947 */ /* 0x000fc0000383ffff */
[----:B------:R-:W-:-:S00]  /*00c0*/  NOP ;  /* 0x0000000000007918 */ /* 0x000fc00000000000 */
        /* <DEDUP_REMOVED lines=11> */
.L_x_2:


//--------------------- .text._Z12add_to_indexPii --------------------------
	.section	.text._Z12add_to_indexPii,"ax",@progbits
	.align	128
        .global         _Z12add_to_indexPii
        .type           _Z12add_to_indexPii,@function
        .size           _Z12add_to_indexPii,(.L_x_3 - _Z12add_to_indexPii)
        .other          _Z12add_to_indexPii,@"STO_CUDA_ENTRY STV_DEFAULT"
_Z12add_to_indexPii:
.text._Z12add_to_indexPii:
[----:B------:R-:W-:Y:S01]  /*0000*/  LDC R1, c[0x0][0x37c] ;  /* 0x0000df00ff017b82 */ /* 0x000fe20000000800 */
[----:B------:R-:W0:Y:S01]  /*0010*/  S2R R5, SR_TID.X ;  /* 0x0000000000057919 */ /* 0x000e220000002100 */
[----:B------:R-:W0:Y:S02]  /*0020*/  LDCU UR4, c[0x0][0x388] ;  /* 0x00007100ff0477ac */ /* 0x000e240008000800 */
[----:B0-----:R-:W-:-:S13]  /*0030*/  ISETP.GE.AND P0, PT, R5, UR4, PT ;  /* 0x0000000405007c0c */ /* 0x001fda000bf06270 */
[----:B------:R-:W-:Y:S05]  /*0040*/  @P0 EXIT ;  /* 0x000000000000094d */ /* 0x000fea0003800000 */
[----:B------:R-:W0:Y:S01]  /*0050*/  LDC.64 R2, c[0x0][0x380] ;  /* 0x0000e000ff027b82 */ /* 0x000e220000000a00 */
[----:B------:R-:W1:Y:S01]  /*0060*/  LDCU.64 UR4, c[0x0][0x358] ;  /* 0x00006b00ff0477ac */ /* 0x000e620008000a00 */
[----:B0-----:R-:W-:-:S05]  /*0070*/  IMAD.WIDE.U32 R2, R5, 0x4, R2 ;  /* 0x0000000405027825 */ /* 0x001fca00078e0002 */
[----:B-1----:R-:W2:Y:S02]  /*0080*/  LDG.E R0, desc[UR4][R2.64] ;  /* 0x0000000402007981 */ /* 0x002ea4000c1e1900 */
[----:B--2---:R-:W-:-:S05]  /*0090*/  IADD3 R5, PT, PT, R0, R5, RZ ;  /* 0x0000000500057210 */ /* 0x004fca0007ffe0ff */
[----:B------:R-:W-:Y:S01]  /*00a0*/  STG.E desc[UR4][R2.64], R5 ;  /* 0x0000000502007986 */ /* 0x000fe2000c101904 */
[----:B------:R-:W-:Y:S05]  /*00b0*/  EXIT ;  /* 0x000000000000794d */ /* 0x000fea0003800000 */
.L_x_1:
        /* <DEDUP_REMOVED lines=12> */
.L_x_3:


//--------------------- .nv.shared.reserved.0     --------------------------
	.section	.nv.shared.reserved.0,"aw",@nobits
	.weak		__nv_reservedSMEM_offset_0_alias
	.size		__nv_reservedSMEM_offset_0_alias, 0, 64
	.other		__nv_reservedSMEM_offset_0_alias,@"STO_CUDA_RESERVED_SHARED STV_DEFAULT"
__nv_reservedSMEM_offset_0_alias:
	.zero		0
	.zero		64


//--------------------- .nv.constant0._Z9init_roolPii --------------------------
	.section	.nv.constant0._Z9init_roolPii,"a",@progbits
	.sectionflags	@""
	.align	4
.nv.constant0._Z9init_roolPii:
	.zero		908


//--------------------- .nv.constant0._Z12add_to_indexPii --------------------------
	.section	.nv.constant0._Z12add_to_indexPii,"a",@progbits
	.sectionflags	@""
	.align	4
.nv.constant0._Z12add_to_indexPii:
	.zero		908


//--------------------- SYMBOLS --------------------------

	.type		.nv.reservedSmem.offset0,@object
	.size		.nv.reservedSmem.offset0,0x4
